//
// Generated by NVIDIA NVVM Compiler
//
// Compiler Build ID: CL-36424714
// Cuda compilation tools, release 13.0, V13.0.88
// Based on NVVM 20.0.0
//

.version 9.0
.target sm_100
.address_size 64

	// .globl	Run
.func  (.param .b64 func_retval0) __internal_accurate_pow
(
	.param .b64 __internal_accurate_pow_param_0,
	.param .b64 __internal_accurate_pow_param_1
)
;

.visible .entry Run(
	.param .u32 Run_param_0,
	.param .u64 .ptr .align 1 Run_param_1,
	.param .u64 .ptr .align 1 Run_param_2,
	.param .u64 .ptr .align 1 Run_param_3
)
{
	.reg .pred 	%p<26>;
	.reg .b32 	%r<29>;
	.reg .b64 	%rd<14>;
	.reg .b64 	%fd<26>;

	ld.param.u32 	%r4, [Run_param_0];
	ld.param.u64 	%rd2, [Run_param_1];
	ld.param.u64 	%rd3, [Run_param_2];
	ld.param.u64 	%rd4, [Run_param_3];
	mov.u32 	%r5, %ctaid.x;
	mov.u32 	%r6, %ntid.x;
	mov.u32 	%r7, %tid.x;
	mad.lo.s32 	%r1, %r5, %r6, %r7;
	setp.ge.s32 	%p4, %r1, %r4;
	@%p4 bra 	$L__BB0_12;
	cvta.to.global.u64 	%rd5, %rd2;
	cvta.to.global.u64 	%rd6, %rd3;
	mul.wide.s32 	%rd7, %r1, 8;
	add.s64 	%rd8, %rd5, %rd7;
	ld.global.nc.f64 	%fd1, [%rd8];
	add.s64 	%rd9, %rd6, %rd7;
	ld.global.nc.f64 	%fd2, [%rd9];
	{
	.reg .b32 %temp; 
	mov.b64 	{%temp, %r2}, %fd1;
	}
	{
	.reg .b32 %temp; 
	mov.b64 	{%temp, %r3}, %fd2;
	}
	shr.u32 	%r8, %r3, 20;
	and.b32  	%r9, %r8, 2047;
	add.s32 	%r10, %r9, -1012;
	mov.b64 	%rd10, %fd2;
	shl.b64 	%rd1, %rd10, %r10;
	setp.eq.s64 	%p3, %rd1, -9223372036854775808;
	abs.f64 	%fd3, %fd1;
	setp.neu.f64 	%p5, %fd1, 0d0000000000000000;
	@%p5 bra 	$L__BB0_3;
	setp.eq.s64 	%p8, %rd1, -9223372036854775808;
	abs.f64 	%fd19, %fd2;
	setp.neu.f64 	%p9, %fd19, 0d3FE0000000000000;
	and.pred  	%p3, %p9, %p8;
	selp.b32 	%r11, %r2, 0, %p3;
	setp.lt.s32 	%p10, %r3, 0;
	or.b32  	%r12, %r11, 2146435072;
	selp.b32 	%r13, %r12, %r11, %p10;
	mov.b32 	%r14, 0;
	mov.b64 	%fd25, {%r14, %r13};
	bra.uni 	$L__BB0_4;
$L__BB0_3:
	{ // callseq 0, 0
	.param .b64 param0;
	st.param.f64 	[param0], %fd3;
	.param .b64 param1;
	st.param.f64 	[param1], %fd2;
	.param .b64 retval0;
	call.uni (retval0), 
	__internal_accurate_pow, 
	(
	param0, 
	param1
	);
	ld.param.f64 	%fd11, [retval0];
	} // callseq 0
	setp.lt.s32 	%p6, %r2, 0;
	cvt.rzi.f64.f64 	%fd13, %fd2;
	setp.neu.f64 	%p7, %fd2, %fd13;
	neg.f64 	%fd15, %fd11;
	selp.f64 	%fd16, %fd15, %fd11, %p3;
	selp.f64 	%fd17, %fd16, %fd11, %p6;
	selp.f64 	%fd18, 0dFFF8000000000000, %fd17, %p7;
	selp.f64 	%fd25, %fd18, %fd17, %p6;
$L__BB0_4:
	add.f64 	%fd20, %fd1, %fd2;
	{
	.reg .b32 %temp; 
	mov.b64 	{%temp, %r15}, %fd20;
	}
	and.b32  	%r16, %r15, 2146435072;
	setp.ne.s32 	%p11, %r16, 2146435072;
	@%p11 bra 	$L__BB0_11;
	setp.num.f64 	%p12, %fd1, %fd1;
	setp.num.f64 	%p13, %fd2, %fd2;
	and.pred  	%p14, %p12, %p13;
	@%p14 bra 	$L__BB0_7;
	add.rn.f64 	%fd25, %fd1, %fd2;
	bra.uni 	$L__BB0_11;
$L__BB0_7:
	abs.f64 	%fd21, %fd2;
	setp.neu.f64 	%p15, %fd21, 0d7FF0000000000000;
	@%p15 bra 	$L__BB0_9;
	setp.gt.f64 	%p20, %fd3, 0d3FF0000000000000;
	selp.b32 	%r24, 2146435072, 0, %p20;
	setp.lt.s32 	%p21, %r3, 0;
	xor.b32  	%r25, %r24, 2146435072;
	selp.b32 	%r26, %r25, %r24, %p21;
	setp.eq.f64 	%p22, %fd1, 0dBFF0000000000000;
	selp.b32 	%r27, 1072693248, %r26, %p22;
	mov.b32 	%r28, 0;
	mov.b64 	%fd25, {%r28, %r27};
	bra.uni 	$L__BB0_11;
$L__BB0_9:
	setp.neu.f64 	%p16, %fd3, 0d7FF0000000000000;
	@%p16 bra 	$L__BB0_11;
	setp.lt.s32 	%p17, %r2, 0;
	setp.lt.s32 	%p18, %r3, 0;
	selp.b32 	%r17, 0, 2146435072, %p18;
	and.b32  	%r18, %r3, 2147483647;
	setp.ne.s32 	%p19, %r18, 1071644672;
	or.b32  	%r19, %r17, -2147483648;
	selp.b32 	%r20, %r19, %r17, %p19;
	selp.b32 	%r21, %r20, %r17, %p3;
	selp.b32 	%r22, %r21, %r17, %p17;
	mov.b32 	%r23, 0;
	mov.b64 	%fd25, {%r23, %r22};
$L__BB0_11:
	setp.eq.f64 	%p23, %fd1, 0d3FF0000000000000;
	setp.eq.f64 	%p24, %fd2, 0d0000000000000000;
	selp.f64 	%fd22, 0d3FF0000000000000, %fd25, %p24;
	selp.f64 	%fd23, 0d3FF0000000000000, %fd22, %p23;
	cvta.to.global.u64 	%rd11, %rd4;
	add.s64 	%rd13, %rd11, %rd7;
	st.global.f64 	[%rd13], %fd23;
$L__BB0_12:
	ret;

}
.func  (.param .b64 func_retval0) __internal_accurate_pow(
	.param .b64 __internal_accurate_pow_param_0,
	.param .b64 __internal_accurate_pow_param_1
)
{
	.reg .pred 	%p<8>;
	.reg .b32 	%r<49>;
	.reg .b32 	%f<3>;
	.reg .b64 	%fd<109>;

	ld.param.f64 	%fd10, [__internal_accurate_pow_param_0];
	ld.param.f64 	%fd11, [__internal_accurate_pow_param_1];
	{
	.reg .b32 %temp; 
	mov.b64 	{%temp, %r46}, %fd10;
	}
	{
	.reg .b32 %temp; 
	mov.b64 	{%r45, %temp}, %fd10;
	}
	shr.u32 	%r47, %r46, 20;
	setp.gt.u32 	%p1, %r46, 1048575;
	@%p1 bra 	$L__BB1_2;
	mul.f64 	%fd12, %fd10, 0d4350000000000000;
	{
	.reg .b32 %temp; 
	mov.b64 	{%temp, %r46}, %fd12;
	}
	{
	.reg .b32 %temp; 
	mov.b64 	{%r45, %temp}, %fd12;
	}
	shr.u32 	%r16, %r46, 20;
	add.s32 	%r47, %r16, -54;
$L__BB1_2:
	add.s32 	%r48, %r47, -1023;
	and.b32  	%r17, %r46, -2146435073;
	or.b32  	%r18, %r17, 1072693248;
	mov.b64 	%fd107, {%r45, %r18};
	setp.lt.u32 	%p2, %r18, 1073127583;
	@%p2 bra 	$L__BB1_4;
	{
	.reg .b32 %temp; 
	mov.b64 	{%r19, %temp}, %fd107;
	}
	{
	.reg .b32 %temp; 
	mov.b64 	{%temp, %r20}, %fd107;
	}
	add.s32 	%r21, %r20, -1048576;
	mov.b64 	%fd107, {%r19, %r21};
	add.s32 	%r48, %r47, -1022;
$L__BB1_4:
	add.f64 	%fd13, %fd107, 0dBFF0000000000000;
	add.f64 	%fd14, %fd107, 0d3FF0000000000000;
	rcp.approx.ftz.f64 	%fd15, %fd14;
	neg.f64 	%fd16, %fd14;
	fma.rn.f64 	%fd17, %fd16, %fd15, 0d3FF0000000000000;
	fma.rn.f64 	%fd18, %fd17, %fd17, %fd17;
	fma.rn.f64 	%fd19, %fd18, %fd15, %fd15;
	mul.f64 	%fd20, %fd13, %fd19;
	fma.rn.f64 	%fd21, %fd13, %fd19, %fd20;
	mul.f64 	%fd22, %fd21, %fd21;
	fma.rn.f64 	%fd23, %fd22, 0d3EB0F5FF7D2CAFE2, 0d3ED0F5D241AD3B5A;
	fma.rn.f64 	%fd24, %fd23, %fd22, 0d3EF3B20A75488A3F;
	fma.rn.f64 	%fd25, %fd24, %fd22, 0d3F1745CDE4FAECD5;
	fma.rn.f64 	%fd26, %fd25, %fd22, 0d3F3C71C7258A578B;
	fma.rn.f64 	%fd27, %fd26, %fd22, 0d3F6249249242B910;
	fma.rn.f64 	%fd28, %fd27, %fd22, 0d3F89999999999DFB;
	sub.f64 	%fd29, %fd13, %fd21;
	add.f64 	%fd30, %fd29, %fd29;
	neg.f64 	%fd31, %fd21;
	fma.rn.f64 	%fd32, %fd31, %fd13, %fd30;
	mul.f64 	%fd33, %fd19, %fd32;
	fma.rn.f64 	%fd34, %fd22, %fd28, 0d3FB5555555555555;
	mov.f64 	%fd35, 0d3FB5555555555555;
	sub.f64 	%fd36, %fd35, %fd34;
	fma.rn.f64 	%fd37, %fd22, %fd28, %fd36;
	add.f64 	%fd38, %fd37, 0dBC46A4CB00B9E7B0;
	add.f64 	%fd39, %fd34, %fd38;
	sub.f64 	%fd40, %fd34, %fd39;
	add.f64 	%fd41, %fd38, %fd40;
	mul.rn.f64 	%fd42, %fd21, %fd21;
	neg.f64 	%fd43, %fd42;
	fma.rn.f64 	%fd44, %fd21, %fd21, %fd43;
	{
	.reg .b32 %temp; 
	mov.b64 	{%r22, %temp}, %fd33;
	}
	{
	.reg .b32 %temp; 
	mov.b64 	{%temp, %r23}, %fd33;
	}
	add.s32 	%r24, %r23, 1048576;
	mov.b64 	%fd45, {%r22, %r24};
	fma.rn.f64 	%fd46, %fd21, %fd45, %fd44;
	mul.rn.f64 	%fd47, %fd42, %fd21;
	neg.f64 	%fd48, %fd47;
	fma.rn.f64 	%fd49, %fd42, %fd21, %fd48;
	fma.rn.f64 	%fd50, %fd42, %fd33, %fd49;
	fma.rn.f64 	%fd51, %fd46, %fd21, %fd50;
	mul.rn.f64 	%fd52, %fd39, %fd47;
	neg.f64 	%fd53, %fd52;
	fma.rn.f64 	%fd54, %fd39, %fd47, %fd53;
	fma.rn.f64 	%fd55, %fd39, %fd51, %fd54;
	fma.rn.f64 	%fd56, %fd41, %fd47, %fd55;
	add.f64 	%fd57, %fd52, %fd56;
	sub.f64 	%fd58, %fd52, %fd57;
	add.f64 	%fd59, %fd56, %fd58;
	add.f64 	%fd60, %fd21, %fd57;
	sub.f64 	%fd61, %fd21, %fd60;
	add.f64 	%fd62, %fd57, %fd61;
	add.f64 	%fd63, %fd59, %fd62;
	add.f64 	%fd64, %fd33, %fd63;
	add.f64 	%fd65, %fd60, %fd64;
	sub.f64 	%fd66, %fd60, %fd65;
	add.f64 	%fd67, %fd64, %fd66;
	xor.b32  	%r25, %r48, -2147483648;
	mov.b32 	%r26, 1127219200;
	mov.b64 	%fd68, {%r25, %r26};
	mov.b32 	%r27, -2147483648;
	mov.b64 	%fd69, {%r27, %r26};
	sub.f64 	%fd70, %fd68, %fd69;
	fma.rn.f64 	%fd71, %fd70, 0d3FE62E42FEFA39EF, %fd65;
	fma.rn.f64 	%fd72, %fd70, 0dBFE62E42FEFA39EF, %fd71;
	sub.f64 	%fd73, %fd72, %fd65;
	sub.f64 	%fd74, %fd67, %fd73;
	fma.rn.f64 	%fd75, %fd70, 0d3C7ABC9E3B39803F, %fd74;
	add.f64 	%fd76, %fd71, %fd75;
	sub.f64 	%fd77, %fd71, %fd76;
	add.f64 	%fd78, %fd75, %fd77;
	{
	.reg .b32 %temp; 
	mov.b64 	{%temp, %r28}, %fd11;
	}
	{
	.reg .b32 %temp; 
	mov.b64 	{%r29, %temp}, %fd11;
	}
	shl.b32 	%r30, %r28, 1;
	setp.gt.u32 	%p3, %r30, -33554433;
	and.b32  	%r31, %r28, -15728641;
	selp.b32 	%r32, %r31, %r28, %p3;
	mov.b64 	%fd79, {%r29, %r32};
	mul.rn.f64 	%fd80, %fd76, %fd79;
	neg.f64 	%fd81, %fd80;
	fma.rn.f64 	%fd82, %fd76, %fd79, %fd81;
	fma.rn.f64 	%fd83, %fd78, %fd79, %fd82;
	add.f64 	%fd4, %fd80, %fd83;
	sub.f64 	%fd84, %fd80, %fd4;
	add.f64 	%fd5, %fd83, %fd84;
	fma.rn.f64 	%fd85, %fd4, 0d3FF71547652B82FE, 0d4338000000000000;
	{
	.reg .b32 %temp; 
	mov.b64 	{%r13, %temp}, %fd85;
	}
	mov.f64 	%fd86, 0dC338000000000000;
	add.rn.f64 	%fd87, %fd85, %fd86;
	fma.rn.f64 	%fd88, %fd87, 0dBFE62E42FEFA39EF, %fd4;
	fma.rn.f64 	%fd89, %fd87, 0dBC7ABC9E3B39803F, %fd88;
	fma.rn.f64 	%fd90, %fd89, 0d3E5ADE1569CE2BDF, 0d3E928AF3FCA213EA;
	fma.rn.f64 	%fd91, %fd90, %fd89, 0d3EC71DEE62401315;
	fma.rn.f64 	%fd92, %fd91, %fd89, 0d3EFA01997C89EB71;
	fma.rn.f64 	%fd93, %fd92, %fd89, 0d3F2A01A014761F65;
	fma.rn.f64 	%fd94, %fd93, %fd89, 0d3F56C16C1852B7AF;
	fma.rn.f64 	%fd95, %fd94, %fd89, 0d3F81111111122322;
	fma.rn.f64 	%fd96, %fd95, %fd89, 0d3FA55555555502A1;
	fma.rn.f64 	%fd97, %fd96, %fd89, 0d3FC5555555555511;
	fma.rn.f64 	%fd98, %fd97, %fd89, 0d3FE000000000000B;
	fma.rn.f64 	%fd99, %fd98, %fd89, 0d3FF0000000000000;
	fma.rn.f64 	%fd100, %fd99, %fd89, 0d3FF0000000000000;
	{
	.reg .b32 %temp; 
	mov.b64 	{%r14, %temp}, %fd100;
	}
	{
	.reg .b32 %temp; 
	mov.b64 	{%temp, %r15}, %fd100;
	}
	shl.b32 	%r33, %r13, 20;
	add.s32 	%r34, %r33, %r15;
	mov.b64 	%fd108, {%r14, %r34};
	{
	.reg .b32 %temp; 
	mov.b64 	{%temp, %r35}, %fd4;
	}
	mov.b32 	%f2, %r35;
	abs.f32 	%f1, %f2;
	setp.lt.f32 	%p4, %f1, 0f4086232B;
	@%p4 bra 	$L__BB1_7;
	setp.lt.f64 	%p5, %fd4, 0d0000000000000000;
	add.f64 	%fd101, %fd4, 0d7FF0000000000000;
	selp.f64 	%fd108, 0d0000000000000000, %fd101, %p5;
	setp.geu.f32 	%p6, %f1, 0f40874800;
	@%p6 bra 	$L__BB1_7;
	shr.u32 	%r36, %r13, 31;
	add.s32 	%r37, %r13, %r36;
	shr.s32 	%r38, %r37, 1;
	shl.b32 	%r39, %r38, 20;
	add.s32 	%r40, %r15, %r39;
	mov.b64 	%fd102, {%r14, %r40};
	sub.s32 	%r41, %r13, %r38;
	shl.b32 	%r42, %r41, 20;
	add.s32 	%r43, %r42, 1072693248;
	mov.b32 	%r44, 0;
	mov.b64 	%fd103, {%r44, %r43};
	mul.f64 	%fd108, %fd103, %fd102;
$L__BB1_7:
	abs.f64 	%fd104, %fd108;
	setp.eq.f64 	%p7, %fd104, 0d7FF0000000000000;
	fma.rn.f64 	%fd105, %fd108, %fd5, %fd108;
	selp.f64 	%fd106, %fd108, %fd105, %p7;
	st.param.f64 	[func_retval0], %fd106;
	ret;

}


// ===== COMPILED SASS (sm_100) =====

	.target	sm_100

	.elftype	@"ET_EXEC"


//--------------------- .note.nv.tkinfo           --------------------------
	.section	.note.nv.tkinfo,"",@"SHT_NOTE"
	.sectionflags	@"SHF_NOTE_NV_TKINFO"
	.tkinfo
        /*0018*/ 	.word	0x00000002
        /*0030*/ 	.string	""
        /*0030*/ 	.string	"ptxas"
        /*0030*/ 	.string	"Cuda compilation tools, release 13.0, V13.0.88"
        /*0030*/ 	.string	"Build cuda_13.0.r13.0/compiler.36424714_0"
        /*0030*/ 	.string	"-arch sm_100 -m 64 "



//--------------------- .note.nv.cuinfo           --------------------------
	.section	.note.nv.cuinfo,"",@"SHT_NOTE"
	.sectionflags	@"SHF_NOTE_NV_CUINFO"
        /*0018*/ 	.short	0x0002
        /*001a*/ 	.short	0x0064
        /*001c*/ 	.short	0x0082
	.zero		2


//--------------------- .nv.info                  --------------------------
	.section	.nv.info,"",@"SHT_CUDA_INFO"
	.align	4


	//----- nvinfo : EIATTR_REGCOUNT
	.align		4
        /*0000*/ 	.byte	0x04, 0x2f
        /*0002*/ 	.short	(.L_1 - .L_0)
	.align		4
.L_0:
        /*0004*/ 	.word	index@(Run)
        /*0008*/ 	.word	0x0000001e


	//----- nvinfo : EIATTR_FRAME_SIZE
	.align		4
.L_1:
        /*000c*/ 	.byte	0x04, 0x11
        /*000e*/ 	.short	(.L_3 - .L_2)
	.align		4
.L_2:
        /*0010*/ 	.word	index@($Run$__internal_accurate_pow)
        /*0014*/ 	.word	0x00000000


	//----- nvinfo : EIATTR_FRAME_SIZE
	.align		4
.L_3:
        /*0018*/ 	.byte	0x04, 0x11
        /*001a*/ 	.short	(.L_5 - .L_4)
	.align		4
.L_4:
        /*001c*/ 	.word	index@(Run)
        /*0020*/ 	.word	0x00000000


	//----- nvinfo : EIATTR_MIN_STACK_SIZE
	.align		4
.L_5:
        /*0024*/ 	.byte	0x04, 0x12
        /*0026*/ 	.short	(.L_7 - .L_6)
	.align		4
.L_6:
        /*0028*/ 	.word	index@(Run)
        /*002c*/ 	.word	0x00000000
.L_7:


//--------------------- .nv.compat                --------------------------
	.section	.nv.compat,"",@"SHT_CUDA_COMPAT_INFO"
	.align	4
        /*0000*/ 	.byte	0x02, 0x09, 0x00, 0x00, 0x02, 0x02, 0x01, 0x00, 0x02, 0x05, 0x05, 0x00, 0x03, 0x07, 0x01, 0x01
        /*0010*/ 	.byte	0x02, 0x03, 0x00, 0x00, 0x02, 0x06, 0x01, 0x00, 0x04, 0x0b, 0x08, 0x00, 0x01, 0x00, 0x00, 0x00
        /*0020*/ 	.byte	0x00, 0x00, 0x00, 0x00


//--------------------- .nv.info.Run              --------------------------
	.section	.nv.info.Run,"",@"SHT_CUDA_INFO"
	.sectionflags	@""
	.align	4


	//----- nvinfo : EIATTR_CUDA_API_VERSION
	.align		4
        /*0000*/ 	.byte	0x04, 0x37
        /*0002*/ 	.short	(.L_9 - .L_8)
.L_8:
        /*0004*/ 	.word	0x00000082


	//----- nvinfo : EIATTR_KPARAM_INFO
	.align		4
.L_9:
        /*0008*/ 	.byte	0x04, 0x17
        /*000a*/ 	.short	(.L_11 - .L_10)
.L_10:
        /*000c*/ 	.word	0x00000000
        /*0010*/ 	.short	0x0003
        /*0012*/ 	.short	0x0018
        /*0014*/ 	.byte	0x00, 0xf5, 0x21, 0x00


	//----- nvinfo : EIATTR_KPARAM_INFO
	.align		4
.L_11:
        /*0018*/ 	.byte	0x04, 0x17
        /*001a*/ 	.short	(.L_13 - .L_12)
.L_12:
        /*001c*/ 	.word	0x00000000
        /*0020*/ 	.short	0x0002
        /*0022*/ 	.short	0x0010
        /*0024*/ 	.byte	0x00, 0xf5, 0x21, 0x00


	//----- nvinfo : EIATTR_KPARAM_INFO
	.align		4
.L_13:
        /*0028*/ 	.byte	0x04, 0x17
        /*002a*/ 	.short	(.L_15 - .L_14)
.L_14:
        /*002c*/ 	.word	0x00000000
        /*0030*/ 	.short	0x0001
        /*0032*/ 	.short	0x0008
        /*0034*/ 	.byte	0x00, 0xf5, 0x21, 0x00


	//----- nvinfo : EIATTR_KPARAM_INFO
	.align		4
.L_15:
        /*0038*/ 	.byte	0x04, 0x17
        /*003a*/ 	.short	(.L_17 - .L_16)
.L_16:
        /*003c*/ 	.word	0x00000000
        /*0040*/ 	.short	0x0000
        /*0042*/ 	.short	0x0000
        /*0044*/ 	.byte	0x00, 0xf0, 0x11, 0x00


	//----- nvinfo : EIATTR_SPARSE_MMA_MASK
	.align		4
.L_17:
        /*0048*/ 	.byte	0x03, 0x50
        /*004a*/ 	.short	0x0000


	//----- nvinfo : EIATTR_MAXREG_COUNT
	.align		4
        /*004c*/ 	.byte	0x03, 0x1b
        /*004e*/ 	.short	0x00ff


	//----- nvinfo : EIATTR_MERCURY_ISA_VERSION
	.align		4
        /*0050*/ 	.byte	0x03, 0x5f
        /*0052*/ 	.short	0x0101


	//----- nvinfo : EIATTR_VRC_CTA_INIT_COUNT
	.align		4
        /*0054*/ 	.byte	0x02, 0x4a
	.zero		1
	.zero		1


	//----- nvinfo : EIATTR_EXIT_INSTR_OFFSETS
	.align		4
        /*0058*/ 	.byte	0x04, 0x1c
        /*005a*/ 	.short	(.L_19 - .L_18)


	//   ....[0]....
.L_18:
        /*005c*/ 	.word	0x00000070


	//   ....[1]....
        /*0060*/ 	.word	0x00000590


	//----- nvinfo : EIATTR_CRS_STACK_SIZE
	.align		4
.L_19:
        /*0064*/ 	.byte	0x04, 0x1e
        /*0066*/ 	.short	(.L_21 - .L_20)
.L_20:
        /*0068*/ 	.word	0x00000000


	//----- nvinfo : EIATTR_CBANK_PARAM_SIZE
	.align		4
.L_21:
        /*006c*/ 	.byte	0x03, 0x19
        /*006e*/ 	.short	0x0020


	//----- nvinfo : EIATTR_PARAM_CBANK
	.align		4
        /*0070*/ 	.byte	0x04, 0x0a
        /*0072*/ 	.short	(.L_23 - .L_22)
	.align		4
.L_22:
        /*0074*/ 	.word	index@(.nv.constant0.Run)
        /*0078*/ 	.short	0x0380
        /*007a*/ 	.short	0x0020


	//----- nvinfo : EIATTR_SW_WAR
	.align		4
.L_23:
        /*007c*/ 	.byte	0x04, 0x36
        /*007e*/ 	.short	(.L_25 - .L_24)
.L_24:
        /*0080*/ 	.word	0x00000008
.L_25:


//--------------------- .nv.callgraph             --------------------------
	.section	.nv.callgraph,"",@"SHT_CUDA_CALLGRAPH"
	.align	4
	.sectionentsize	8
	.align		4
        /*0000*/ 	.word	0x00000000
	.align		4
        /*0004*/ 	.word	0xffffffff
	.align		4
        /*0008*/ 	.word	0x00000000
	.align		4
        /*000c*/ 	.word	0xfffffffe
	.align		4
        /*0010*/ 	.word	0x00000000
	.align		4
        /*0014*/ 	.word	0xfffffffd
	.align		4
        /*0018*/ 	.word	0x00000000
	.align		4
        /*001c*/ 	.word	0xfffffffc


//--------------------- .text.Run                 --------------------------
	.section	.text.Run,"ax",@progbits
	.align	128
        .global         Run
        .type           Run,@function
        .size           Run,(.L_x_8 - Run)
        .other          Run,@"STO_CUDA_ENTRY STV_DEFAULT"
Run:
.text.Run:
[----:B------:R-:W-:Y:S01]  /*0000*/  LDC R1, c[0x0][0x37c] ;  /* 0x0000df00ff017b82 */ /* 0x000fe20000000800 */
[----:B------:R-:W0:Y:S07]  /*0010*/  S2R R3, SR_TID.X ;  /* 0x0000000000037919 */ /* 0x000e2e0000002100 */
[----:B------:R-:W0:Y:S01]  /*0020*/  S2UR UR4, SR_CTAID.X ;  /* 0x00000000000479c3 */ /* 0x000e220000002500 */
[----:B------:R-:W1:Y:S07]  /*0030*/  LDCU UR5, c[0x0][0x380] ;  /* 0x00007000ff0577ac */ /* 0x000e6e0008000800 */
[----:B------:R-:W0:Y:S02]  /*0040*/  LDC R20, c[0x0][0x360] ;  /* 0x0000d800ff147b82 */ /* 0x000e240000000800 */
[----:B0-----:R-:W-:-:S05]  /*0050*/  IMAD R20, R20, UR4, R3 ;  /* 0x0000000414147c24 */ /* 0x001fca000f8e0203 */
[----:B-1----:R-:W-:-:S13]  /*0060*/  ISETP.GE.AND P0, PT, R20, UR5, PT ;  /* 0x0000000514007c0c */ /* 0x002fda000bf06270 */
[----:B------:R-:W-:Y:S05]  /*0070*/  @P0 EXIT ;  /* 0x000000000000094d */ /* 0x000fea0003800000 */
[----:B------:R-:W0:Y:S01]  /*0080*/  LDC.64 R2, c[0x0][0x390] ;  /* 0x0000e400ff027b82 */ /* 0x000e220000000a00 */
[----:B------:R-:W1:Y:S07]  /*0090*/  LDCU.64 UR4, c[0x0][0x358] ;  /* 0x00006b00ff0477ac */ /* 0x000e6e0008000a00 */
[----:B------:R-:W2:Y:S01]  /*00a0*/  LDC.64 R4, c[0x0][0x388] ;  /* 0x0000e200ff047b82 */ /* 0x000ea20000000a00 */
[----:B0-----:R-:W-:-:S06]  /*00b0*/  IMAD.WIDE R2, R20, 0x8, R2 ;  /* 0x0000000814027825 */ /* 0x001fcc00078e0202 */
[----:B-1----:R-:W3:Y:S01]  /*00c0*/  LDG.E.64.CONSTANT R2, desc[UR4][R2.64] ;  /* 0x0000000402027981 */ /* 0x002ee2000c1e9b00 */
[----:B--2---:R-:W-:-:S06]  /*00d0*/  IMAD.WIDE R4, R20, 0x8, R4 ;  /* 0x0000000814047825 */ /* 0x004fcc00078e0204 */
[----:B------:R-:W2:Y:S01]  /*00e0*/  LDG.E.64.CONSTANT R4, desc[UR4][R4.64] ;  /* 0x0000000404047981 */ /* 0x000ea2000c1e9b00 */
[----:B------:R-:W-:Y:S01]  /*00f0*/  BSSY.RECONVERGENT B0, `(.L_x_0) ;  /* 0x0000021000007945 */ /* 0x000fe20003800200 */
[----:B---3--:R-:W-:-:S04]  /*0100*/  SHF.R.U32.HI R0, RZ, 0x14, R3 ;  /* 0x00000014ff007819 */ /* 0x008fc80000011603 */
[----:B------:R-:W-:Y:S01]  /*0110*/  LOP3.LUT R0, R0, 0x7ff, RZ, 0xc0, !PT ;  /* 0x000007ff00007812 */ /* 0x000fe200078ec0ff */
[----:B--2---:R-:W-:-:S04]  /*0120*/  DSETP.NEU.AND P2, PT, R4, RZ, PT ;  /* 0x000000ff0400722a */ /* 0x004fc80003f4d000 */
[----:B------:R-:W-:-:S05]  /*0130*/  VIADD R7, R0, 0xfffffc0c ;  /* 0xfffffc0c00077836 */ /* 0x000fca0000000000 */
[CC--:B------:R-:W-:Y:S02]  /*0140*/  SHF.L.U32 R0, R2.reuse, R7.reuse, RZ ;  /* 0x0000000702007219 */ /* 0x0c0fe400000006ff */
[----:B------:R-:W-:Y:S02]  /*0150*/  SHF.L.U64.HI R7, R2, R7, R3 ;  /* 0x0000000702077219 */ /* 0x000fe40000010203 */
[----:B------:R-:W-:Y:S02]  /*0160*/  ISETP.NE.U32.AND P0, PT, R0, RZ, PT ;  /* 0x000000ff0000720c */ /* 0x000fe40003f05070 */
[----:B------:R-:W-:Y:S02]  /*0170*/  ISETP.GE.OR P3, PT, R3, RZ, P2 ;  /* 0x000000ff0300720c */ /* 0x000fe40001766670 */
[----:B------:R-:W-:Y:S01]  /*0180*/  ISETP.NE.AND.EX P0, PT, R7, -0x80000000, PT, P0 ;  /* 0x800000000700780c */ /* 0x000fe20003f05300 */
[----:B------:R-:W-:-:S03]  /*0190*/  @!P2 IMAD.MOV.U32 R6, RZ, RZ, RZ ;  /* 0x000000ffff06a224 */ /* 0x000fc600078e00ff */
[----:B------:R-:W-:-:S09]  /*01a0*/  PLOP3.LUT P1, PT, P0, PT, PT, 0x8, 0x80 ;  /* 0x000000000080781c */ /* 0x000fd2000072e170 */
[----:B------:R-:W-:-:S06]  /*01b0*/  @!P2 DSETP.NEU.AND P1, PT, |R2|, 0.5, !P0 ;  /* 0x3fe000000200a42a */ /* 0x000fcc000472d200 */
[----:B------:R-:W-:-:S04]  /*01c0*/  @!P2 SEL R7, R5, RZ, P1 ;  /* 0x000000ff0507a207 */ /* 0x000fc80000800000 */
[----:B------:R-:W-:Y:S01]  /*01d0*/  @!P3 LOP3.LUT R7, R7, 0x7ff00000, RZ, 0xfc, !PT ;  /* 0x7ff000000707b812 */ /* 0x000fe200078efcff */
[----:B------:R-:W-:Y:S06]  /*01e0*/  @!P2 BRA `(.L_x_1) ;  /* 0x000000000044a947 */ /* 0x000fec0003800000 */
[----:B------:R-:W-:Y:S01]  /*01f0*/  DADD R10, -RZ, |R4| ;  /* 0x00000000ff0a7229 */ /* 0x000fe20000000504 */
[----:B------:R-:W-:Y:S01]  /*0200*/  BSSY.RECONVERGENT B1, `(.L_x_2) ;  /* 0x0000003000017945 */ /* 0x000fe20003800200 */
[----:B------:R-:W-:-:S09]  /*0210*/  MOV R0, 0x230 ;  /* 0x0000023000007802 */ /* 0x000fd20000000f00 */
[----:B------:R-:W-:Y:S05]  /*0220*/  CALL.REL.NOINC `($Run$__internal_accurate_pow) ;  /* 0x0000000000dc7944 */ /* 0x000fea0003c00000 */
[----:B------:R-:W-:Y:S05]  /*0230*/  BSYNC.RECONVERGENT B1 ;  /* 0x0000000000017941 */ /* 0x000fea0003800200 */
.L_x_2:
[----:B------:R-:W-:Y:S01]  /*0240*/  IMAD.MOV.U32 R8, RZ, RZ, R11 ;  /* 0x000000ffff087224 */ /* 0x000fe200078e000b */
[----:B------:R-:W0:Y:S01]  /*0250*/  FRND.F64.TRUNC R6, R2 ;  /* 0x0000000200067313 */ /* 0x000e22000030d800 */
[----:B------:R-:W-:Y:S01]  /*0260*/  IMAD.MOV.U32 R9, RZ, RZ, R12 ;  /* 0x000000ffff097224 */ /* 0x000fe200078e000c */
[----:B------:R-:W-:-:S05]  /*0270*/  ISETP.GE.AND P2, PT, R5, RZ, PT ;  /* 0x000000ff0500720c */ /* 0x000fca0003f46270 */
[----:B------:R-:W-:Y:S02]  /*0280*/  DADD R8, -RZ, -R8 ;  /* 0x00000000ff087229 */ /* 0x000fe40000000908 */
[----:B0-----:R-:W-:-:S08]  /*0290*/  DSETP.NEU.AND P0, PT, R2, R6, PT ;  /* 0x000000060200722a */ /* 0x001fd00003f0d000 */
[-C--:B------:R-:W-:Y:S02]  /*02a0*/  FSEL R0, R8, R11.reuse, P1 ;  /* 0x0000000b08007208 */ /* 0x080fe40000800000 */
[-C--:B------:R-:W-:Y:S02]  /*02b0*/  FSEL R9, R9, R12.reuse, P1 ;  /* 0x0000000c09097208 */ /* 0x080fe40000800000 */
[----:B------:R-:W-:Y:S02]  /*02c0*/  FSEL R6, R0, R11, !P2 ;  /* 0x0000000b00067208 */ /* 0x000fe40005000000 */
[----:B------:R-:W-:Y:S02]  /*02d0*/  FSEL R7, R9, R12, !P2 ;  /* 0x0000000c09077208 */ /* 0x000fe40005000000 */
[----:B------:R-:W-:Y:S02]  /*02e0*/  @!P2 FSEL R6, R6, RZ, !P0 ;  /* 0x000000ff0606a208 */ /* 0x000fe40004000000 */
[----:B------:R-:W-:-:S07]  /*02f0*/  @!P2 FSEL R7, R7, -QNAN , !P0 ;  /* 0xfff800000707a808 */ /* 0x000fce0004000000 */
.L_x_1:
[----:B------:R-:W-:Y:S05]  /*0300*/  BSYNC.RECONVERGENT B0 ;  /* 0x0000000000007941 */ /* 0x000fea0003800200 */
.L_x_0:
[----:B------:R-:W-:Y:S01]  /*0310*/  DADD R8, R4, R2 ;  /* 0x0000000004087229 */ /* 0x000fe20000000002 */
[----:B------:R-:W-:Y:S09]  /*0320*/  BSSY.RECONVERGENT B0, `(.L_x_3) ;  /* 0x000001d000007945 */ /* 0x000ff20003800200 */
[----:B------:R-:W-:-:S04]  /*0330*/  LOP3.LUT R8, R9, 0x7ff00000, RZ, 0xc0, !PT ;  /* 0x7ff0000009087812 */ /* 0x000fc800078ec0ff */
[----:B------:R-:W-:-:S13]  /*0340*/  ISETP.NE.AND P0, PT, R8, 0x7ff00000, PT ;  /* 0x7ff000000800780c */ /* 0x000fda0003f05270 */
[----:B------:R-:W-:Y:S05]  /*0350*/  @P0 BRA `(.L_x_4) ;  /* 0x0000000000640947 */ /* 0x000fea0003800000 */
[----:B------:R-:W-:-:S06]  /*0360*/  DSETP.NAN.AND P0, PT, R2, R2, PT ;  /* 0x000000020200722a */ /* 0x000fcc0003f08000 */
[----:B------:R-:W-:-:S14]  /*0370*/  DSETP.NUM.AND P0, PT, R4, R4, !P0 ;  /* 0x000000040400722a */ /* 0x000fdc0004707000 */
[----:B------:R-:W-:Y:S01]  /*0380*/  @!P0 DADD R6, R4, R2 ;  /* 0x0000000004068229 */ /* 0x000fe20000000002 */
[----:B------:R-:W-:Y:S10]  /*0390*/  @!P0 BRA `(.L_x_4) ;  /* 0x0000000000548947 */ /* 0x000ff40003800000 */
[----:B------:R-:W-:-:S14]  /*03a0*/  DSETP.NEU.AND P0, PT, |R2|, +INF , PT ;  /* 0x7ff000000200742a */ /* 0x000fdc0003f0d200 */
[----:B------:R-:W-:Y:S05]  /*03b0*/  @P0 BRA `(.L_x_5) ;  /* 0x0000000000200947 */ /* 0x000fea0003800000 */
[----:B------:R-:W-:Y:S01]  /*03c0*/  ISETP.GE.AND P1, PT, R3, RZ, PT ;  /* 0x000000ff0300720c */ /* 0x000fe20003f26270 */
[----:B------:R-:W-:-:S06]  /*03d0*/  DSETP.GT.AND P0, PT, |R4|, 1, PT ;  /* 0x3ff000000400742a */ /* 0x000fcc0003f04200 */
[----:B------:R-:W-:Y:S01]  /*03e0*/  SEL R6, RZ, 0x7ff00000, !P0 ;  /* 0x7ff00000ff067807 */ /* 0x000fe20004000000 */
[----:B------:R-:W-:-:S05]  /*03f0*/  DSETP.NEU.AND P0, PT, R4, -1, PT ;  /* 0xbff000000400742a */ /* 0x000fca0003f0d000 */
[----:B------:R-:W-:-:S04]  /*0400*/  @!P1 LOP3.LUT R6, R6, 0x7ff00000, RZ, 0x3c, !PT ;  /* 0x7ff0000006069812 */ /* 0x000fc800078e3cff */
[----:B------:R-:W-:Y:S01]  /*0410*/  SEL R7, R6, 0x3ff00000, P0 ;  /* 0x3ff0000006077807 */ /* 0x000fe20000000000 */
[----:B------:R-:W-:Y:S01]  /*0420*/  IMAD.MOV.U32 R6, RZ, RZ, RZ ;  /* 0x000000ffff067224 */ /* 0x000fe200078e00ff */
[----:B------:R-:W-:Y:S06]  /*0430*/  BRA `(.L_x_4) ;  /* 0x00000000002c7947 */ /* 0x000fec0003800000 */
.L_x_5:
[----:B------:R-:W-:-:S14]  /*0440*/  DSETP.NEU.AND P0, PT, |R4|, +INF , PT ;  /* 0x7ff000000400742a */ /* 0x000fdc0003f0d200 */
[----:B------:R-:W-:Y:S05]  /*0450*/  @P0 BRA `(.L_x_4) ;  /* 0x0000000000240947 */ /* 0x000fea0003800000 */
[C---:B------:R-:W-:Y:S01]  /*0460*/  ISETP.GE.AND P0, PT, R3.reuse, RZ, PT ;  /* 0x000000ff0300720c */ /* 0x040fe20003f06270 */
[----:B------:R-:W-:Y:S01]  /*0470*/  IMAD.MOV.U32 R6, RZ, RZ, RZ ;  /* 0x000000ffff067224 */ /* 0x000fe200078e00ff */
[----:B------:R-:W-:Y:S02]  /*0480*/  LOP3.LUT R0, R3, 0x7fffffff, RZ, 0xc0, !PT ;  /* 0x7fffffff03007812 */ /* 0x000fe400078ec0ff */
[----:B------:R-:W-:Y:S02]  /*0490*/  SEL R7, RZ, 0x7ff00000, !P0 ;  /* 0x7ff00000ff077807 */ /* 0x000fe40004000000 */
[----:B------:R-:W-:Y:S02]  /*04a0*/  ISETP.GE.AND P2, PT, R5, RZ, PT ;  /* 0x000000ff0500720c */ /* 0x000fe40003f46270 */
[----:B------:R-:W-:Y:S01]  /*04b0*/  ISETP.NE.AND P0, PT, R0, 0x3fe00000, PT ;  /* 0x3fe000000000780c */ /* 0x000fe20003f05270 */
[----:B------:R-:W-:-:S05]  /*04c0*/  VIADD R0, R7, 0x80000000 ;  /* 0x8000000007007836 */ /* 0x000fca0000000000 */
[----:B------:R-:W-:-:S05]  /*04d0*/  SEL R0, R0, R7, P0 ;  /* 0x0000000700007207 */ /* 0x000fca0000000000 */
[----:B------:R-:W-:-:S07]  /*04e0*/  @!P2 SEL R7, R0, R7, P1 ;  /* 0x000000070007a207 */ /* 0x000fce0000800000 */
.L_x_4:
[----:B------:R-:W-:Y:S05]  /*04f0*/  BSYNC.RECONVERGENT B0 ;  /* 0x0000000000007941 */ /* 0x000fea0003800200 */
.L_x_3:
[----:B------:R-:W0:Y:S01]  /*0500*/  LDC.64 R8, c[0x0][0x398] ;  /* 0x0000e600ff087b82 */ /* 0x000e220000000a00 */
[----:B------:R-:W-:Y:S02]  /*0510*/  DSETP.NEU.AND P1, PT, R2, RZ, PT ;  /* 0x000000ff0200722a */ /* 0x000fe40003f2d000 */
[----:B------:R-:W-:-:S04]  /*0520*/  DSETP.NEU.AND P0, PT, R4, 1, PT ;  /* 0x3ff000000400742a */ /* 0x000fc80003f0d000 */
[----:B------:R-:W-:Y:S02]  /*0530*/  FSEL R2, R6, RZ, P1 ;  /* 0x000000ff06027208 */ /* 0x000fe40000800000 */
[----:B------:R-:W-:Y:S02]  /*0540*/  FSEL R6, R7, 1.875, P1 ;  /* 0x3ff0000007067808 */ /* 0x000fe40000800000 */
[----:B------:R-:W-:Y:S02]  /*0550*/  FSEL R2, R2, RZ, P0 ;  /* 0x000000ff02027208 */ /* 0x000fe40000000000 */
[----:B------:R-:W-:Y:S01]  /*0560*/  FSEL R3, R6, 1.875, P0 ;  /* 0x3ff0000006037808 */ /* 0x000fe20000000000 */
[----:B0-----:R-:W-:-:S05]  /*0570*/  IMAD.WIDE R20, R20, 0x8, R8 ;  /* 0x0000000814147825 */ /* 0x001fca00078e0208 */
[----:B------:R-:W-:Y:S01]  /*0580*/  STG.E.64 desc[UR4][R20.64], R2 ;  /* 0x0000000214007986 */ /* 0x000fe2000c101b04 */
[----:B------:R-:W-:Y:S05]  /*0590*/  EXIT ;  /* 0x000000000000794d */ /* 0x000fea0003800000 */
        .type           $Run$__internal_accurate_pow,@function
        .size           $Run$__internal_accurate_pow,(.L_x_8 - $Run$__internal_accurate_pow)
$Run$__internal_accurate_pow:
[----:B------:R-:W-:Y:S01]  /*05a0*/  ISETP.GT.U32.AND P0, PT, R11, 0xfffff, PT ;  /* 0x000fffff0b00780c */ /* 0x000fe20003f04070 */
[----:B------:R-:W-:Y:S01]  /*05b0*/  IMAD.MOV.U32 R6, RZ, RZ, R11 ;  /* 0x000000ffff067224 */ /* 0x000fe200078e000b */
[----:B------:R-:W-:Y:S01]  /*05c0*/  UMOV UR6, 0x7d2cafe2 ;  /* 0x7d2cafe200067882 */ /* 0x000fe20000000000 */
[----:B------:R-:W-:Y:S01]  /*05d0*/  IMAD.MOV.U32 R16, RZ, RZ, RZ ;  /* 0x000000ffff107224 */ /* 0x000fe200078e00ff */
[----:B------:R-:W-:Y:S01]  /*05e0*/  UMOV UR7, 0x3eb0f5ff ;  /* 0x3eb0f5ff00077882 */ /* 0x000fe20000000000 */
[----:B------:R-:W-:Y:S01]  /*05f0*/  IMAD.MOV.U32 R18, RZ, RZ, 0x41ad3b5a ;  /* 0x41ad3b5aff127424 */ /* 0x000fe200078e00ff */
[----:B------:R-:W-:Y:S01]  /*0600*/  UMOV UR8, 0x3b39803f ;  /* 0x3b39803f00087882 */ /* 0x000fe20000000000 */
[----:B------:R-:W-:Y:S01]  /*0610*/  IMAD.MOV.U32 R19, RZ, RZ, 0x3ed0f5d2 ;  /* 0x3ed0f5d2ff137424 */ /* 0x000fe200078e00ff */
[----:B------:R-:W-:-:S05]  /*0620*/  UMOV UR9, 0x3c7abc9e ;  /* 0x3c7abc9e00097882 */ /* 0x000fca0000000000 */
[----:B------:R-:W-:-:S10]  /*0630*/  @!P0 DMUL R24, R10, 1.80143985094819840000e+16 ;  /* 0x435000000a188828 */ /* 0x000fd40000000000 */
[----:B------:R-:W-:-:S05]  /*0640*/  @!P0 IMAD.MOV.U32 R6, RZ, RZ, R25 ;  /* 0x000000ffff068224 */ /* 0x000fca00078e0019 */
[----:B------:R-:W-:-:S04]  /*0650*/  LOP3.LUT R6, R6, 0x800fffff, RZ, 0xc0, !PT ;  /* 0x800fffff06067812 */ /* 0x000fc800078ec0ff */
[----:B------:R-:W-:Y:S01]  /*0660*/  LOP3.LUT R7, R6, 0x3ff00000, RZ, 0xfc, !PT ;  /* 0x3ff0000006077812 */ /* 0x000fe200078efcff */
[----:B------:R-:W-:Y:S01]  /*0670*/  IMAD.MOV.U32 R6, RZ, RZ, R10 ;  /* 0x000000ffff067224 */ /* 0x000fe200078e000a */
[----:B------:R-:W-:Y:S01]  /*0680*/  SHF.R.U32.HI R10, RZ, 0x14, R11 ;  /* 0x00000014ff0a7819 */ /* 0x000fe2000001160b */
[----:B------:R-:W-:Y:S01]  /*0690*/  @!P0 IMAD.MOV.U32 R6, RZ, RZ, R24 ;  /* 0x000000ffff068224 */ /* 0x000fe200078e0018 */
[----:B------:R-:W-:Y:S02]  /*06a0*/  ISETP.GE.U32.AND P2, PT, R7, 0x3ff6a09f, PT ;  /* 0x3ff6a09f0700780c */ /* 0x000fe40003f46070 */
[----:B------:R-:W-:-:S05]  /*06b0*/  @!P0 LEA.HI R10, R25, 0xffffffca, RZ, 0xc ;  /* 0xffffffca190a8811 */ /* 0x000fca00078f60ff */
[----:B------:R-:W-:-:S06]  /*06c0*/  VIADD R11, R10, 0xfffffc01 ;  /* 0xfffffc010a0b7836 */ /* 0x000fcc0000000000 */
[----:B------:R-:W-:Y:S02]  /*06d0*/  @P2 VIADD R9, R7, 0xfff00000 ;  /* 0xfff0000007092836 */ /* 0x000fe40000000000 */
[----:B------:R-:W-:Y:S02]  /*06e0*/  @P2 VIADD R11, R10, 0xfffffc02 ;  /* 0xfffffc020a0b2836 */ /* 0x000fe40000000000 */
[----:B------:R-:W-:-:S06]  /*06f0*/  @P2 IMAD.MOV.U32 R7, RZ, RZ, R9 ;  /* 0x000000ffff072224 */ /* 0x000fcc00078e0009 */
[C---:B------:R-:W-:Y:S02]  /*0700*/  DADD R12, R6.reuse, 1 ;  /* 0x3ff00000060c7429 */ /* 0x040fe40000000000 */
[----:B------:R-:W-:-:S04]  /*0710*/  DADD R6, R6, -1 ;  /* 0xbff0000006067429 */ /* 0x000fc80000000000 */
[----:B------:R-:W0:Y:S02]  /*0720*/  MUFU.RCP64H R17, R13 ;  /* 0x0000000d00117308 */ /* 0x000e240000001800 */
[----:B0-----:R-:W-:-:S08]  /*0730*/  DFMA R8, -R12, R16, 1 ;  /* 0x3ff000000c08742b */ /* 0x001fd00000000110 */
[----:B------:R-:W-:-:S08]  /*0740*/  DFMA R8, R8, R8, R8 ;  /* 0x000000080808722b */ /* 0x000fd00000000008 */
[----:B------:R-:W-:-:S08]  /*0750*/  DFMA R16, R16, R8, R16 ;  /* 0x000000081010722b */ /* 0x000fd00000000010 */
[----:B------:R-:W-:-:S08]  /*0760*/  DMUL R8, R6, R16 ;  /* 0x0000001006087228 */ /* 0x000fd00000000000 */
[----:B------:R-:W-:-:S08]  /*0770*/  DFMA R8, R6, R16, R8 ;  /* 0x000000100608722b */ /* 0x000fd00000000008 */
[----:B------:R-:W-:-:S08]  /*0780*/  DMUL R14, R8, R8 ;  /* 0x00000008080e7228 */ /* 0x000fd00000000000 */
[----:B------:R-:W-:Y:S01]  /*0790*/  DFMA R12, R14, UR6, R18 ;  /* 0x000000060e0c7c2b */ /* 0x000fe20008000012 */
[----:B------:R-:W-:Y:S01]  /*07a0*/  UMOV UR6, 0x75488a3f ;  /* 0x75488a3f00067882 */ /* 0x000fe20000000000 */
[----:B------:R-:W-:Y:S01]  /*07b0*/  UMOV UR7, 0x3ef3b20a ;  /* 0x3ef3b20a00077882 */ /* 0x000fe20000000000 */
[----:B------:R-:W-:-:S05]  /*07c0*/  DADD R18, R6, -R8 ;  /* 0x0000000006127229 */ /* 0x000fca0000000808 */
[----:B------:R-:W-:Y:S01]  /*07d0*/  DFMA R12, R14, R12, UR6 ;  /* 0x000000060e0c7e2b */ /* 0x000fe2000800000c */
[----:B------:R-:W-:Y:S01]  /*07e0*/  UMOV UR6, 0xe4faecd5 ;  /* 0xe4faecd500067882 */ /* 0x000fe20000000000 */
[----:B------:R-:W-:Y:S01]  /*07f0*/  UMOV UR7, 0x3f1745cd ;  /* 0x3f1745cd00077882 */ /* 0x000fe20000000000 */
[----:B------:R-:W-:-:S05]  /*0800*/  DADD R22, R18, R18 ;  /* 0x0000000012167229 */ /* 0x000fca0000000012 */
[----:B------:R-:W-:Y:S01]  /*0810*/  DFMA R12, R14, R12, UR6 ;  /* 0x000000060e0c7e2b */ /* 0x000fe2000800000c */
[----:B------:R-:W-:Y:S01]  /*0820*/  UMOV UR6, 0x258a578b ;  /* 0x258a578b00067882 */ /* 0x000fe20000000000 */
[----:B------:R-:W-:Y:S01]  /*0830*/  UMOV UR7, 0x3f3c71c7 ;  /* 0x3f3c71c700077882 */ /* 0x000fe20000000000 */
[-C--:B------:R-:W-:Y:S02]  /*0840*/  DFMA R6, R6, -R8.reuse, R22 ;  /* 0x800000080606722b */ /* 0x080fe40000000016 */
[----:B------:R-:W-:-:S03]  /*0850*/  DMUL R22, R8, R8 ;  /* 0x0000000808167228 */ /* 0x000fc60000000000 */
[----:B------:R-:W-:Y:S01]  /*0860*/  DFMA R12, R14, R12, UR6 ;  /* 0x000000060e0c7e2b */ /* 0x000fe2000800000c */
[----:B------:R-:W-:Y:S01]  /*0870*/  UMOV UR6, 0x9242b910 ;  /* 0x9242b91000067882 */ /* 0x000fe20000000000 */
[----:B------:R-:W-:Y:S01]  /*0880*/  UMOV UR7, 0x3f624924 ;  /* 0x3f62492400077882 */ /* 0x000fe20000000000 */
[----:B------:R-:W-:-:S05]  /*0890*/  DMUL R6, R16, R6 ;  /* 0x0000000610067228 */ /* 0x000fca0000000000 */
[----:B------:R-:W-:Y:S01]  /*08a0*/  DFMA R12, R14, R12, UR6 ;  /* 0x000000060e0c7e2b */ /* 0x000fe2000800000c */
[----:B------:R-:W-:Y:S01]  /*08b0*/  UMOV UR6, 0x99999dfb ;  /* 0x99999dfb00067882 */ /* 0x000fe20000000000 */
[----:B------:R-:W-:-:S03]  /*08c0*/  UMOV UR7, 0x3f899999 ;  /* 0x3f89999900077882 */ /* 0x000fc60000000000 */
[----:B------:R-:W-:Y:S02]  /*08d0*/  VIADD R27, R7, 0x100000 ;  /* 0x00100000071b7836 */ /* 0x000fe40000000000 */
[----:B------:R-:W-:Y:S01]  /*08e0*/  IMAD.MOV.U32 R26, RZ, RZ, R6 ;  /* 0x000000ffff1a7224 */ /* 0x000fe200078e0006 */
[----:B------:R-:W-:Y:S01]  /*08f0*/  DFMA R18, R14, R12, UR6 ;  /* 0x000000060e127e2b */ /* 0x000fe2000800000c */
[----:B------:R-:W-:Y:S01]  /*0900*/  UMOV UR6, 0x55555555 ;  /* 0x5555555500067882 */ /* 0x000fe20000000000 */
[----:B------:R-:W-:-:S06]  /*0910*/  UMOV UR7, 0x3fb55555 ;  /* 0x3fb5555500077882 */ /* 0x000fcc0000000000 */
[----:B------:R-:W-:-:S08]  /*0920*/  DFMA R12, R14, R18, UR6 ;  /* 0x000000060e0c7e2b */ /* 0x000fd00008000012 */
[----:B------:R-:W-:Y:S01]  /*0930*/  DADD R16, -R12, UR6 ;  /* 0x000000060c107e29 */ /* 0x000fe20008000100 */
[----:B------:R-:W-:Y:S01]  /*0940*/  UMOV UR6, 0xb9e7b0 ;  /* 0x00b9e7b000067882 */ /* 0x000fe20000000000 */
[----:B------:R-:W-:-:S06]  /*0950*/  UMOV UR7, 0x3c46a4cb ;  /* 0x3c46a4cb00077882 */ /* 0x000fcc0000000000 */
[----:B------:R-:W-:Y:S02]  /*0960*/  DFMA R18, R14, R18, R16 ;  /* 0x000000120e12722b */ /* 0x000fe40000000010 */
[C---:B------:R-:W-:Y:S02]  /*0970*/  DFMA R16, R8.reuse, R8, -R22 ;  /* 0x000000080810722b */ /* 0x040fe40000000816 */
[----:B------:R-:W-:-:S04]  /*0980*/  DMUL R14, R8, R22 ;  /* 0x00000016080e7228 */ /* 0x000fc80000000000 */
[----:B------:R-:W-:Y:S01]  /*0990*/  DADD R18, R18, -UR6 ;  /* 0x8000000612127e29 */ /* 0x000fe20008000000 */
[----:B------:R-:W-:Y:S01]  /*09a0*/  UMOV UR6, 0x80000000 ;  /* 0x8000000000067882 */ /* 0x000fe20000000000 */
[C---:B------:R-:W-:Y:S01]  /*09b0*/  DFMA R16, R8.reuse, R26, R16 ;  /* 0x0000001a0810722b */ /* 0x040fe20000000010 */
[----:B------:R-:W-:Y:S01]  /*09c0*/  UMOV UR7, 0x43300000 ;  /* 0x4330000000077882 */ /* 0x000fe20000000000 */
[----:B------:R-:W-:-:S08]  /*09d0*/  DFMA R26, R8, R22, -R14 ;  /* 0x00000016081a722b */ /* 0x000fd0000000080e */
[----:B------:R-:W-:Y:S02]  /*09e0*/  DFMA R26, R6, R22, R26 ;  /* 0x00000016061a722b */ /* 0x000fe4000000001a */
[----:B------:R-:W-:-:S06]  /*09f0*/  DADD R22, R12, R18 ;  /* 0x000000000c167229 */ /* 0x000fcc0000000012 */
[----:B------:R-:W-:Y:S02]  /*0a00*/  DFMA R16, R8, R16, R26 ;  /* 0x000000100810722b */ /* 0x000fe4000000001a */
[----:B------:R-:W-:Y:S02]  /*0a10*/  DADD R26, R12, -R22 ;  /* 0x000000000c1a7229 */ /* 0x000fe40000000816 */
[----:B------:R-:W-:-:S06]  /*0a20*/  DMUL R12, R22, R14 ;  /* 0x0000000e160c7228 */ /* 0x000fcc0000000000 */
[----:B------:R-:W-:Y:S02]  /*0a30*/  DADD R18, R18, R26 ;  /* 0x0000000012127229 */ /* 0x000fe4000000001a */
[----:B------:R-:W-:-:S08]  /*0a40*/  DFMA R26, R22, R14, -R12 ;  /* 0x0000000e161a722b */ /* 0x000fd0000000080c */
[----:B------:R-:W-:-:S08]  /*0a50*/  DFMA R16, R22, R16, R26 ;  /* 0x000000101610722b */ /* 0x000fd0000000001a */
[----:B------:R-:W-:-:S08]  /*0a60*/  DFMA R18, R18, R14, R16 ;  /* 0x0000000e1212722b */ /* 0x000fd00000000010 */
[----:B------:R-:W-:-:S08]  /*0a70*/  DADD R16, R12, R18 ;  /* 0x000000000c107229 */ /* 0x000fd00000000012 */
[--C-:B------:R-:W-:Y:S02]  /*0a80*/  DADD R14, R8, R16.reuse ;  /* 0x00000000080e7229 */ /* 0x100fe40000000010 */
[----:B------:R-:W-:-:S06]  /*0a90*/  DADD R12, R12, -R16 ;  /* 0x000000000c0c7229 */ /* 0x000fcc0000000810 */
[----:B------:R-:W-:Y:S02]  /*0aa0*/  DADD R8, R8, -R14 ;  /* 0x0000000008087229 */ /* 0x000fe4000000080e */
[----:B------:R-:W-:-:S06]  /*0ab0*/  DADD R12, R18, R12 ;  /* 0x00000000120c7229 */ /* 0x000fcc000000000c */
[----:B------:R-:W-:-:S08]  /*0ac0*/  DADD R8, R16, R8 ;  /* 0x0000000010087229 */ /* 0x000fd00000000008 */
[----:B------:R-:W-:-:S08]  /*0ad0*/  DADD R8, R12, R8 ;  /* 0x000000000c087229 */ /* 0x000fd00000000008 */
[----:B------:R-:W-:Y:S01]  /*0ae0*/  DADD R8, R6, R8 ;  /* 0x0000000006087229 */ /* 0x000fe20000000008 */
[----:B------:R-:W-:Y:S01]  /*0af0*/  LOP3.LUT R6, R11, 0x80000000, RZ, 0x3c, !PT ;  /* 0x800000000b067812 */ /* 0x000fe200078e3cff */
[----:B------:R-:W-:-:S06]  /*0b00*/  IMAD.MOV.U32 R7, RZ, RZ, 0x43300000 ;  /* 0x43300000ff077424 */ /* 0x000fcc00078e00ff */
[----:B------:R-:W-:Y:S02]  /*0b10*/  DADD R10, R14, R8 ;  /* 0x000000000e0a7229 */ /* 0x000fe40000000008 */
[----:B------:R-:W-:Y:S01]  /*0b20*/  DADD R12, R6, -UR6 ;  /* 0x80000006060c7e29 */ /* 0x000fe20008000000 */
[----:B------:R-:W-:Y:S01]  /*0b30*/  UMOV UR6, 0xfefa39ef ;  /* 0xfefa39ef00067882 */ /* 0x000fe20000000000 */
[----:B------:R-:W-:-:S04]  /*0b40*/  UMOV UR7, 0x3fe62e42 ;  /* 0x3fe62e4200077882 */ /* 0x000fc80000000000 */
[--C-:B------:R-:W-:Y:S02]  /*0b50*/  DADD R14, R14, -R10.reuse ;  /* 0x000000000e0e7229 */ /* 0x100fe4000000080a */
[----:B------:R-:W-:-:S06]  /*0b60*/  DFMA R6, R12, UR6, R10 ;  /* 0x000000060c067c2b */ /* 0x000fcc000800000a */
[----:B------:R-:W-:Y:S02]  /*0b70*/  DADD R14, R8, R14 ;  /* 0x00000000080e7229 */ /* 0x000fe4000000000e */
[----:B------:R-:W-:Y:S01]  /*0b80*/  DFMA R16, R12, -UR6, R6 ;  /* 0x800000060c107c2b */ /* 0x000fe20008000006 */
[----:B------:R-:W-:-:S05]  /*0b90*/  IMAD.SHL.U32 R8, R3, 0x2, RZ ;  /* 0x0000000203087824 */ /* 0x000fca00078e00ff */
[----:B------:R-:W-:Y:S02]  /*0ba0*/  ISETP.GT.U32.AND P0, PT, R8, -0x2000001, PT ;  /* 0xfdffffff0800780c */ /* 0x000fe40003f04070 */
[----:B------:R-:W-:-:S08]  /*0bb0*/  DADD R16, -R10, R16 ;  /* 0x000000000a107229 */ /* 0x000fd00000000110 */
[----:B------:R-:W-:-:S08]  /*0bc0*/  DADD R14, R14, -R16 ;  /* 0x000000000e0e7229 */ /* 0x000fd00000000810 */
[----:B------:R-:W-:Y:S01]  /*0bd0*/  DFMA R14, R12, UR8, R14 ;  /* 0x000000080c0e7c2b */ /* 0x000fe2000800000e */
[----:B------:R-:W-:Y:S01]  /*0be0*/  LOP3.LUT R13, R3, 0xff0fffff, RZ, 0xc0, !PT ;  /* 0xff0fffff030d7812 */ /* 0x000fe200078ec0ff */
[----:B------:R-:W-:-:S03]  /*0bf0*/  IMAD.MOV.U32 R12, RZ, RZ, R2 ;  /* 0x000000ffff0c7224 */ /* 0x000fc600078e0002 */
[----:B------:R-:W-:-:S03]  /*0c00*/  SEL R13, R13, R3, P0 ;  /* 0x000000030d0d7207 */ /* 0x000fc60000000000 */
[----:B------:R-:W-:-:S08]  /*0c10*/  DADD R8, R6, R14 ;  /* 0x0000000006087229 */ /* 0x000fd0000000000e */
[----:B------:R-:W-:Y:S02]  /*0c20*/  DADD R10, R6, -R8 ;  /* 0x00000000060a7229 */ /* 0x000fe40000000808 */
[----:B------:R-:W-:-:S06]  /*0c30*/  DMUL R6, R8, R12 ;  /* 0x0000000c08067228 */ /* 0x000fcc0000000000 */
[----:B------:R-:W-:Y:S02]  /*0c40*/  DADD R10, R14, R10 ;  /* 0x000000000e0a7229 */ /* 0x000fe4000000000a */
[----:B------:R-:W-:-:S08]  /*0c50*/  DFMA R8, R8, R12, -R6 ;  /* 0x0000000c0808722b */ /* 0x000fd00000000806 */
[----:B------:R-:W-:Y:S01]  /*0c60*/  DFMA R12, R10, R12, R8 ;  /* 0x0000000c0a0c722b */ /* 0x000fe20000000008 */
[----:B------:R-:W-:Y:S02]  /*0c70*/  IMAD.MOV.U32 R10, RZ, RZ, 0x652b82fe ;  /* 0x652b82feff0a7424 */ /* 0x000fe400078e00ff */
[----:B------:R-:W-:-:S05]  /*0c80*/  IMAD.MOV.U32 R11, RZ, RZ, 0x3ff71547 ;  /* 0x3ff71547ff0b7424 */ /* 0x000fca00078e00ff */
[----:B------:R-:W-:-:S08]  /*0c90*/  DADD R8, R6, R12 ;  /* 0x0000000006087229 */ /* 0x000fd0000000000c */
[----:B------:R-:W-:Y:S02]  /*0ca0*/  DFMA R10, R8, R10, 6.75539944105574400000e+15 ;  /* 0x43380000080a742b */ /* 0x000fe4000000000a */
[----:B------:R-:W-:Y:S01]  /*0cb0*/  FSETP.GEU.AND P0, PT, |R9|, 4.1917929649353027344, PT ;  /* 0x4086232b0900780b */ /* 0x000fe20003f0e200 */
[----:B------:R-:W-:-:S05]  /*0cc0*/  DADD R6, R6, -R8 ;  /* 0x0000000006067229 */ /* 0x000fca0000000808 */
[----:B------:R-:W-:-:S03]  /*0cd0*/  DADD R14, R10, -6.75539944105574400000e+15 ;  /* 0xc33800000a0e7429 */ /* 0x000fc60000000000 */
[----:B------:R-:W-:-:S05]  /*0ce0*/  DADD R12, R12, R6 ;  /* 0x000000000c0c7229 */ /* 0x000fca0000000006 */
[----:B------:R-:W-:Y:S01]  /*0cf0*/  DFMA R16, R14, -UR6, R8 ;  /* 0x800000060e107c2b */ /* 0x000fe20008000008 */
[----:B------:R-:W-:Y:S01]  /*0d00*/  UMOV UR6, 0x3b39803f ;  /* 0x3b39803f00067882 */ /* 0x000fe20000000000 */
[----:B------:R-:W-:-:S06]  /*0d10*/  UMOV UR7, 0x3c7abc9e ;  /* 0x3c7abc9e00077882 */ /* 0x000fcc0000000000 */
[----:B------:R-:W-:Y:S01]  /*0d20*/  DFMA R14, R14, -UR6, R16 ;  /* 0x800000060e0e7c2b */ /* 0x000fe20008000010 */
[----:B------:R-:W-:Y:S01]  /*0d30*/  UMOV UR6, 0x69ce2bdf ;  /* 0x69ce2bdf00067882 */ /* 0x000fe20000000000 */
[----:B------:R-:W-:Y:S01]  /*0d40*/  IMAD.MOV.U32 R16, RZ, RZ, -0x35dec16 ;  /* 0xfca213eaff107424 */ /* 0x000fe200078e00ff */
[----:B------:R-:W-:Y:S01]  /*0d50*/  UMOV UR7, 0x3e5ade15 ;  /* 0x3e5ade1500077882 */ /* 0x000fe20000000000 */
[----:B------:R-:W-:-:S06]  /*0d60*/  IMAD.MOV.U32 R17, RZ, RZ, 0x3e928af3 ;  /* 0x3e928af3ff117424 */ /* 0x000fcc00078e00ff */
[----:B------:R-:W-:Y:S01]  /*0d70*/  DFMA R16, R14, UR6, R16 ;  /* 0x000000060e107c2b */ /* 0x000fe20008000010 */
[----:B------:R-:W-:Y:S01]  /*0d80*/  UMOV UR6, 0x62401315 ;  /* 0x6240131500067882 */ /* 0x000fe20000000000 */
[----:B------:R-:W-:-:S06]  /*0d90*/  UMOV UR7, 0x3ec71dee ;  /* 0x3ec71dee00077882 */ /* 0x000fcc0000000000 */
[----:B------:R-:W-:Y:S01]  /*0da0*/  DFMA R16, R14, R16, UR6 ;  /* 0x000000060e107e2b */ /* 0x000fe20008000010 */
        /* <DEDUP_REMOVED lines=20> */
[----:B------:R-:W-:-:S08]  /*0ef0*/  DFMA R16, R14, R16, UR6 ;  /* 0x000000060e107e2b */ /* 0x000fd00008000010 */
[----:B------:R-:W-:-:S08]  /*0f00*/  DFMA R16, R14, R16, 1 ;  /* 0x3ff000000e10742b */ /* 0x000fd00000000010 */
[----:B------:R-:W-:-:S10]  /*0f10*/  DFMA R14, R14, R16, 1 ;  /* 0x3ff000000e0e742b */ /* 0x000fd40000000010 */
[----:B------:R-:W-:Y:S02]  /*0f20*/  IMAD R7, R10, 0x100000, R15 ;  /* 0x001000000a077824 */ /* 0x000fe400078e020f */
[----:B------:R-:W-:Y:S01]  /*0f30*/  IMAD.MOV.U32 R6, RZ, RZ, R14 ;  /* 0x000000ffff067224 */ /* 0x000fe200078e000e */
[----:B------:R-:W-:Y:S06]  /*0f40*/  @!P0 BRA `(.L_x_6) ;  /* 0x0000000000308947 */ /* 0x000fec0003800000 */
[----:B------:R-:W-:Y:S01]  /*0f50*/  FSETP.GEU.AND P2, PT, |R9|, 4.2275390625, PT ;  /* 0x408748000900780b */ /* 0x000fe20003f4e200 */
[C---:B------:R-:W-:Y:S02]  /*0f60*/  DADD R16, R8.reuse, +INF ;  /* 0x7ff0000008107429 */ /* 0x040fe40000000000 */
[----:B------:R-:W-:-:S08]  /*0f70*/  DSETP.GEU.AND P0, PT, R8, RZ, PT ;  /* 0x000000ff0800722a */ /* 0x000fd00003f0e000 */
[----:B------:R-:W-:Y:S02]  /*0f80*/  FSEL R7, R17, RZ, P0 ;  /* 0x000000ff11077208 */ /* 0x000fe40000000000 */
[----:B------:R-:W-:-:S04]  /*0f90*/  @!P2 LEA.HI R6, R10, R10, RZ, 0x1 ;  /* 0x0000000a0a06a211 */ /* 0x000fc800078f08ff */
[----:B------:R-:W-:Y:S02]  /*0fa0*/  @!P2 SHF.R.S32.HI R9, RZ, 0x1, R6 ;  /* 0x00000001ff09a819 */ /* 0x000fe40000011406 */
[----:B------:R-:W-:-:S03]  /*0fb0*/  FSEL R6, R16, RZ, P0 ;  /* 0x000000ff10067208 */ /* 0x000fc60000000000 */
[----:B------:R-:W-:Y:S02]  /*0fc0*/  @!P2 IMAD.IADD R8, R10, 0x1, -R9 ;  /* 0x000000010a08a824 */ /* 0x000fe400078e0a09 */
[----:B------:R-:W-:-:S03]  /*0fd0*/  @!P2 IMAD R15, R9, 0x100000, R15 ;  /* 0x00100000090fa824 */ /* 0x000fc600078e020f */
[----:B------:R-:W-:Y:S01]  /*0fe0*/  @!P2 LEA R9, R8, 0x3ff00000, 0x14 ;  /* 0x3ff000000809a811 */ /* 0x000fe200078ea0ff */
[----:B------:R-:W-:-:S06]  /*0ff0*/  @!P2 IMAD.MOV.U32 R8, RZ, RZ, RZ ;  /* 0x000000ffff08a224 */ /* 0x000fcc00078e00ff */
[----:B------:R-:W-:-:S11]  /*1000*/  @!P2 DMUL R6, R14, R8 ;  /* 0x000000080e06a228 */ /* 0x000fd60000000000 */
.L_x_6:
[----:B------:R-:W-:Y:S02]  /*1010*/  DFMA R12, R12, R6, R6 ;  /* 0x000000060c0c722b */ /* 0x000fe40000000006 */
[----:B------:R-:W-:-:S08]  /*1020*/  DSETP.NEU.AND P0, PT, |R6|, +INF , PT ;  /* 0x7ff000000600742a */ /* 0x000fd00003f0d200 */
[----:B------:R-:W-:Y:S01]  /*1030*/  FSEL R11, R6, R12, !P0 ;  /* 0x0000000c060b7208 */ /* 0x000fe20004000000 */
[----:B------:R-:W-:Y:S01]  /*1040*/  IMAD.MOV.U32 R6, RZ, RZ, R0 ;  /* 0x000000ffff067224 */ /* 0x000fe200078e0000 */
[----:B------:R-:W-:Y:S01]  /*1050*/  FSEL R12, R7, R13, !P0 ;  /* 0x0000000d070c7208 */ /* 0x000fe20004000000 */
[----:B------:R-:W-:-:S04]  /*1060*/  IMAD.MOV.U32 R7, RZ, RZ, 0x0 ;  /* 0x00000000ff077424 */ /* 0x000fc800078e00ff */
[----:B------:R-:W-:Y:S05]  /*1070*/  RET.REL.NODEC R6 `(Run) ;  /* 0xffffffec06e07950 */ /* 0x000fea0003c3ffff */
.L_x_7:
[----:B------:R-:W-:-:S00]  /*1080*/  BRA `(.L_x_7) ;  /* 0xfffffffc00fc7947 */ /* 0x000fc0000383ffff */
[----:B------:R-:W-:-:S00]  /*1090*/  NOP ;  /* 0x0000000000007918 */ /* 0x000fc00000000000 */
        /* <DEDUP_REMOVED lines=14> */
.L_x_8:


//--------------------- .nv.shared.reserved.0     --------------------------
	.section	.nv.shared.reserved.0,"aw",@nobits
	.weak		__nv_reservedSMEM_offset_0_alias
	.size		__nv_reservedSMEM_offset_0_alias, 0, 64
	.other		__nv_reservedSMEM_offset_0_alias,@"STO_CUDA_RESERVED_SHARED STV_DEFAULT"
__nv_reservedSMEM_offset_0_alias:
	.zero		0
	.zero		64


//--------------------- .nv.constant0.Run         --------------------------
	.section	.nv.constant0.Run,"a",@progbits
	.sectionflags	@""
	.align	4
.nv.constant0.Run:
	.zero		928


//--------------------- SYMBOLS --------------------------

	.type		.nv.reservedSmem.offset0,@object
	.size		.nv.reservedSmem.offset0,0x4
